//
// Generated by NVIDIA NVVM Compiler
//
// Compiler Build ID: CL-36424714
// Cuda compilation tools, release 13.0, V13.0.88
// Based on NVVM 20.0.0
//

.version 9.0
.target sm_100
.address_size 64

	// .globl	_Z5get_aPfS_

.visible .entry _Z5get_aPfS_(
	.param .u64 .ptr .align 1 _Z5get_aPfS__param_0,
	.param .u64 .ptr .align 1 _Z5get_aPfS__param_1
)
{
	.reg .pred 	%p<2>;
	.reg .b32 	%r<31>;
	.reg .b32 	%f<13>;
	.reg .b64 	%rd<14>;
	.reg .b64 	%fd<3>;

	ld.param.u64 	%rd1, [_Z5get_aPfS__param_0];
	ld.param.u64 	%rd2, [_Z5get_aPfS__param_1];
	mov.u32 	%r7, %ctaid.x;
	shl.b32 	%r8, %r7, 1;
	mov.u32 	%r9, %tid.x;
	add.s32 	%r1, %r8, %r9;
	mov.u32 	%r10, %ctaid.y;
	shl.b32 	%r11, %r10, 1;
	mov.u32 	%r12, %tid.y;
	add.s32 	%r13, %r11, %r12;
	mov.u32 	%r14, %ctaid.z;
	shl.b32 	%r15, %r14, 1;
	mov.u32 	%r16, %tid.z;
	add.s32 	%r17, %r15, %r16;
	add.s32 	%r4, %r1, -1;
	add.s32 	%r5, %r13, -1;
	max.u32 	%r18, %r4, %r5;
	add.s32 	%r6, %r17, -1;
	max.u32 	%r19, %r18, %r6;
	setp.gt.u32 	%p1, %r19, 61;
	@%p1 bra 	$L__BB0_2;
	cvta.to.global.u64 	%rd3, %rd2;
	cvta.to.global.u64 	%rd4, %rd1;
	shl.b32 	%r20, %r4, 12;
	shl.b32 	%r21, %r13, 6;
	add.s32 	%r22, %r21, %r17;
	add.s32 	%r23, %r22, %r20;
	mul.wide.u32 	%rd5, %r23, 4;
	add.s64 	%rd6, %rd3, %rd5;
	ld.global.f32 	%f1, [%rd6];
	ld.global.f32 	%f2, [%rd6+32768];
	add.f32 	%f3, %f1, %f2;
	shl.b32 	%r24, %r1, 12;
	shl.b32 	%r25, %r5, 6;
	add.s32 	%r26, %r24, %r17;
	add.s32 	%r27, %r26, %r25;
	mul.wide.u32 	%rd7, %r27, 4;
	add.s64 	%rd8, %rd3, %rd7;
	ld.global.f32 	%f4, [%rd8];
	add.f32 	%f5, %f3, %f4;
	ld.global.f32 	%f6, [%rd8+512];
	add.f32 	%f7, %f5, %f6;
	add.s32 	%r28, %r24, %r21;
	add.s32 	%r29, %r28, %r6;
	mul.wide.u32 	%rd9, %r29, 4;
	add.s64 	%rd10, %rd3, %rd9;
	ld.global.f32 	%f8, [%rd10];
	add.f32 	%f9, %f7, %f8;
	add.s32 	%r30, %r17, %r28;
	mul.wide.u32 	%rd11, %r30, 4;
	add.s64 	%rd12, %rd3, %rd11;
	ld.global.f32 	%f10, [%rd12+4];
	add.f32 	%f11, %f9, %f10;
	cvt.f64.f32 	%fd1, %f11;
	mul.f64 	%fd2, %fd1, 0d3FE999999999999A;
	cvt.rn.f32.f64 	%f12, %fd2;
	add.s64 	%rd13, %rd4, %rd11;
	st.global.f32 	[%rd13], %f12;
$L__BB0_2:
	ret;

}


// ===== COMPILED SASS (sm_100) =====

	.target	sm_100

	.elftype	@"ET_EXEC"


//--------------------- .note.nv.tkinfo           --------------------------
	.section	.note.nv.tkinfo,"",@"SHT_NOTE"
	.sectionflags	@"SHF_NOTE_NV_TKINFO"
	.tkinfo
        /*0018*/ 	.word	0x00000002
        /*0030*/ 	.string	""
        /*0030*/ 	.string	"ptxas"
        /*0030*/ 	.string	"Cuda compilation tools, release 13.0, V13.0.88"
        /*0030*/ 	.string	"Build cuda_13.0.r13.0/compiler.36424714_0"
        /*0030*/ 	.string	"-arch sm_100 -m 64 "



//--------------------- .note.nv.cuinfo           --------------------------
	.section	.note.nv.cuinfo,"",@"SHT_NOTE"
	.sectionflags	@"SHF_NOTE_NV_CUINFO"
        /*0018*/ 	.short	0x0002
        /*001a*/ 	.short	0x0064
        /*001c*/ 	.short	0x0082
	.zero		2


//--------------------- .nv.info                  --------------------------
	.section	.nv.info,"",@"SHT_CUDA_INFO"
	.align	4


	//----- nvinfo : EIATTR_REGCOUNT
	.align		4
        /*0000*/ 	.byte	0x04, 0x2f
        /*0002*/ 	.short	(.L_1 - .L_0)
	.align		4
.L_0:
        /*0004*/ 	.word	index@(_Z5get_aPfS_)
        /*0008*/ 	.word	0x00000014


	//----- nvinfo : EIATTR_FRAME_SIZE
	.align		4
.L_1:
        /*000c*/ 	.byte	0x04, 0x11
        /*000e*/ 	.short	(.L_3 - .L_2)
	.align		4
.L_2:
        /*0010*/ 	.word	index@(_Z5get_aPfS_)
        /*0014*/ 	.word	0x00000000


	//----- nvinfo : EIATTR_MIN_STACK_SIZE
	.align		4
.L_3:
        /*0018*/ 	.byte	0x04, 0x12
        /*001a*/ 	.short	(.L_5 - .L_4)
	.align		4
.L_4:
        /*001c*/ 	.word	index@(_Z5get_aPfS_)
        /*0020*/ 	.word	0x00000000
.L_5:


//--------------------- .nv.compat                --------------------------
	.section	.nv.compat,"",@"SHT_CUDA_COMPAT_INFO"
	.align	4
        /*0000*/ 	.byte	0x02, 0x09, 0x00, 0x00, 0x02, 0x02, 0x01, 0x00, 0x02, 0x05, 0x05, 0x00, 0x03, 0x07, 0x01, 0x01
        /*0010*/ 	.byte	0x02, 0x03, 0x00, 0x00, 0x02, 0x06, 0x01, 0x00, 0x04, 0x0b, 0x08, 0x00, 0x01, 0x00, 0x00, 0x00
        /*0020*/ 	.byte	0x00, 0x00, 0x00, 0x00


//--------------------- .nv.info._Z5get_aPfS_     --------------------------
	.section	.nv.info._Z5get_aPfS_,"",@"SHT_CUDA_INFO"
	.sectionflags	@""
	.align	4


	//----- nvinfo : EIATTR_CUDA_API_VERSION
	.align		4
        /*0000*/ 	.byte	0x04, 0x37
        /*0002*/ 	.short	(.L_7 - .L_6)
.L_6:
        /*0004*/ 	.word	0x00000082


	//----- nvinfo : EIATTR_KPARAM_INFO
	.align		4
.L_7:
        /*0008*/ 	.byte	0x04, 0x17
        /*000a*/ 	.short	(.L_9 - .L_8)
.L_8:
        /*000c*/ 	.word	0x00000000
        /*0010*/ 	.short	0x0001
        /*0012*/ 	.short	0x0008
        /*0014*/ 	.byte	0x00, 0xf5, 0x21, 0x00


	//----- nvinfo : EIATTR_KPARAM_INFO
	.align		4
.L_9:
        /*0018*/ 	.byte	0x04, 0x17
        /*001a*/ 	.short	(.L_11 - .L_10)
.L_10:
        /*001c*/ 	.word	0x00000000
        /*0020*/ 	.short	0x0000
        /*0022*/ 	.short	0x0000
        /*0024*/ 	.byte	0x00, 0xf5, 0x21, 0x00


	//----- nvinfo : EIATTR_SPARSE_MMA_MASK
	.align		4
.L_11:
        /*0028*/ 	.byte	0x03, 0x50
        /*002a*/ 	.short	0x0000


	//----- nvinfo : EIATTR_MAXREG_COUNT
	.align		4
        /*002c*/ 	.byte	0x03, 0x1b
        /*002e*/ 	.short	0x00ff


	//----- nvinfo : EIATTR_MERCURY_ISA_VERSION
	.align		4
        /*0030*/ 	.byte	0x03, 0x5f
        /*0032*/ 	.short	0x0101


	//----- nvinfo : EIATTR_VRC_CTA_INIT_COUNT
	.align		4
        /*0034*/ 	.byte	0x02, 0x4a
	.zero		1
	.zero		1


	//----- nvinfo : EIATTR_EXIT_INSTR_OFFSETS
	.align		4
        /*0038*/ 	.byte	0x04, 0x1c
        /*003a*/ 	.short	(.L_13 - .L_12)


	//   ....[0]....
.L_12:
        /*003c*/ 	.word	0x000000f0


	//   ....[1]....
        /*0040*/ 	.word	0x00000310


	//----- nvinfo : EIATTR_CBANK_PARAM_SIZE
	.align		4
.L_13:
        /*0044*/ 	.byte	0x03, 0x19
        /*0046*/ 	.short	0x0010


	//----- nvinfo : EIATTR_PARAM_CBANK
	.align		4
        /*0048*/ 	.byte	0x04, 0x0a
        /*004a*/ 	.short	(.L_15 - .L_14)
	.align		4
.L_14:
        /*004c*/ 	.word	index@(.nv.constant0._Z5get_aPfS_)
        /*0050*/ 	.short	0x0380
        /*0052*/ 	.short	0x0010


	//----- nvinfo : EIATTR_SW_WAR
	.align		4
.L_15:
        /*0054*/ 	.byte	0x04, 0x36
        /*0056*/ 	.short	(.L_17 - .L_16)
.L_16:
        /*0058*/ 	.word	0x00000008
.L_17:


//--------------------- .nv.callgraph             --------------------------
	.section	.nv.callgraph,"",@"SHT_CUDA_CALLGRAPH"
	.align	4
	.sectionentsize	8
	.align		4
        /*0000*/ 	.word	0x00000000
	.align		4
        /*0004*/ 	.word	0xffffffff
	.align		4
        /*0008*/ 	.word	0x00000000
	.align		4
        /*000c*/ 	.word	0xfffffffe
	.align		4
        /*0010*/ 	.word	0x00000000
	.align		4
        /*0014*/ 	.word	0xfffffffd
	.align		4
        /*0018*/ 	.word	0x00000000
	.align		4
        /*001c*/ 	.word	0xfffffffc


//--------------------- .text._Z5get_aPfS_        --------------------------
	.section	.text._Z5get_aPfS_,"ax",@progbits
	.align	128
        .global         _Z5get_aPfS_
        .type           _Z5get_aPfS_,@function
        .size           _Z5get_aPfS_,(.L_x_1 - _Z5get_aPfS_)
        .other          _Z5get_aPfS_,@"STO_CUDA_ENTRY STV_DEFAULT"
_Z5get_aPfS_:
.text._Z5get_aPfS_:
[----:B------:R-:W-:Y:S01]  /*0000*/  LDC R1, c[0x0][0x37c] ;  /* 0x0000df00ff017b82 */ /* 0x000fe20000000800 */
[----:B------:R-:W0:Y:S01]  /*0010*/  S2R R0, SR_CTAID.X ;  /* 0x0000000000007919 */ /* 0x000e220000002500 */
[----:B------:R-:W0:Y:S01]  /*0020*/  S2R R3, SR_TID.X ;  /* 0x0000000000037919 */ /* 0x000e220000002100 */
[----:B------:R-:W1:Y:S01]  /*0030*/  S2R R5, SR_CTAID.Y ;  /* 0x0000000000057919 */ /* 0x000e620000002600 */
[----:B------:R-:W1:Y:S01]  /*0040*/  S2R R2, SR_TID.Y ;  /* 0x0000000000027919 */ /* 0x000e620000002200 */
[----:B------:R-:W2:Y:S01]  /*0050*/  S2R R8, SR_CTAID.Z ;  /* 0x0000000000087919 */ /* 0x000ea20000002700 */
[----:B------:R-:W2:Y:S01]  /*0060*/  S2R R7, SR_TID.Z ;  /* 0x0000000000077919 */ /* 0x000ea20000002300 */
[----:B0-----:R-:W-:-:S05]  /*0070*/  LEA R0, R0, R3, 0x1 ;  /* 0x0000000300007211 */ /* 0x001fca00078e08ff */
[----:B------:R-:W-:Y:S01]  /*0080*/  VIADD R4, R0, 0xffffffff ;  /* 0xffffffff00047836 */ /* 0x000fe20000000000 */
[----:B-1----:R-:W-:Y:S02]  /*0090*/  LEA R5, R5, R2, 0x1 ;  /* 0x0000000205057211 */ /* 0x002fe400078e08ff */
[----:B--2---:R-:W-:Y:S02]  /*00a0*/  LEA R8, R8, R7, 0x1 ;  /* 0x0000000708087211 */ /* 0x004fe400078e08ff */
[----:B------:R-:W-:Y:S02]  /*00b0*/  IADD3 R7, PT, PT, R5, -0x1, RZ ;  /* 0xffffffff05077810 */ /* 0x000fe40007ffe0ff */
[----:B------:R-:W-:-:S04]  /*00c0*/  IADD3 R9, PT, PT, R8, -0x1, RZ ;  /* 0xffffffff08097810 */ /* 0x000fc80007ffe0ff */
[----:B------:R-:W-:-:S04]  /*00d0*/  VIMNMX3.U32 R2, R4, R7, R9, !PT ;  /* 0x000000070402720f */ /* 0x000fc80007800009 */
[----:B------:R-:W-:-:S13]  /*00e0*/  ISETP.GT.U32.AND P0, PT, R2, 0x3d, PT ;  /* 0x0000003d0200780c */ /* 0x000fda0003f04070 */
[----:B------:R-:W-:Y:S05]  /*00f0*/  @P0 EXIT ;  /* 0x000000000000094d */ /* 0x000fea0003800000 */
[----:B------:R-:W0:Y:S01]  /*0100*/  LDC.64 R2, c[0x0][0x388] ;  /* 0x0000e200ff027b82 */ /* 0x000e220000000a00 */
[----:B------:R-:W1:Y:S01]  /*0110*/  LDCU.64 UR4, c[0x0][0x358] ;  /* 0x00006b00ff0477ac */ /* 0x000e620008000a00 */
[----:B------:R-:W-:Y:S01]  /*0120*/  IMAD R11, R5, 0x40, R8 ;  /* 0x00000040050b7824 */ /* 0x000fe200078e0208 */
[----:B------:R-:W-:-:S04]  /*0130*/  LEA R10, R0, R5, 0x6 ;  /* 0x00000005000a7211 */ /* 0x000fc800078e30ff */
[----:B------:R-:W-:Y:S02]  /*0140*/  LEA R11, R4, R11, 0xc ;  /* 0x0000000b040b7211 */ /* 0x000fe400078e60ff */
[----:B------:R-:W-:Y:S02]  /*0150*/  LEA R4, R0, R8, 0xc ;  /* 0x0000000800047211 */ /* 0x000fe400078e60ff */
[----:B------:R-:W-:-:S03]  /*0160*/  SHF.L.U32 R10, R10, 0x6, RZ ;  /* 0x000000060a0a7819 */ /* 0x000fc600000006ff */
[----:B------:R-:W-:Y:S01]  /*0170*/  IMAD R7, R7, 0x40, R4 ;  /* 0x0000004007077824 */ /* 0x000fe200078e0204 */
[----:B------:R-:W-:Y:S01]  /*0180*/  IADD3 R9, PT, PT, R9, R10, RZ ;  /* 0x0000000a09097210 */ /* 0x000fe20007ffe0ff */
[----:B0-----:R-:W-:-:S04]  /*0190*/  IMAD.WIDE.U32 R4, R11, 0x4, R2 ;  /* 0x000000040b047825 */ /* 0x001fc800078e0002 */
[--C-:B------:R-:W-:Y:S01]  /*01a0*/  IMAD.WIDE.U32 R6, R7, 0x4, R2.reuse ;  /* 0x0000000407067825 */ /* 0x100fe200078e0002 */
[----:B-1----:R-:W2:Y:S04]  /*01b0*/  LDG.E R0, desc[UR4][R4.64] ;  /* 0x0000000404007981 */ /* 0x002ea8000c1e1900 */
[----:B------:R-:W2:Y:S01]  /*01c0*/  LDG.E R11, desc[UR4][R4.64+0x8000] ;  /* 0x00800004040b7981 */ /* 0x000ea2000c1e1900 */
[----:B------:R-:W-:Y:S01]  /*01d0*/  IADD3 R17, PT, PT, R8, R10, RZ ;  /* 0x0000000a08117210 */ /* 0x000fe20007ffe0ff */
[--C-:B------:R-:W-:Y:S02]  /*01e0*/  IMAD.WIDE.U32 R8, R9, 0x4, R2.reuse ;  /* 0x0000000409087825 */ /* 0x100fe400078e0002 */
[----:B------:R-:W3:Y:S02]  /*01f0*/  LDG.E R13, desc[UR4][R6.64] ;  /* 0x00000004060d7981 */ /* 0x000ee4000c1e1900 */
[----:B------:R-:W-:-:S02]  /*0200*/  IMAD.WIDE.U32 R2, R17, 0x4, R2 ;  /* 0x0000000411027825 */ /* 0x000fc400078e0002 */
[----:B------:R-:W4:Y:S04]  /*0210*/  LDG.E R15, desc[UR4][R6.64+0x200] ;  /* 0x00020004060f7981 */ /* 0x000f28000c1e1900 */
[----:B------:R-:W5:Y:S04]  /*0220*/  LDG.E R9, desc[UR4][R8.64] ;  /* 0x0000000408097981 */ /* 0x000f68000c1e1900 */
[----:B------:R-:W5:Y:S01]  /*0230*/  LDG.E R3, desc[UR4][R2.64+0x4] ;  /* 0x0000040402037981 */ /* 0x000f62000c1e1900 */
[----:B------:R-:W-:Y:S01]  /*0240*/  UMOV UR6, 0x9999999a ;  /* 0x9999999a00067882 */ /* 0x000fe20000000000 */
[----:B------:R-:W-:Y:S01]  /*0250*/  UMOV UR7, 0x3fe99999 ;  /* 0x3fe9999900077882 */ /* 0x000fe20000000000 */
[----:B--2---:R-:W-:-:S02]  /*0260*/  FADD R0, R0, R11 ;  /* 0x0000000b00007221 */ /* 0x004fc40000000000 */
[----:B------:R-:W0:Y:S02]  /*0270*/  LDC.64 R10, c[0x0][0x380] ;  /* 0x0000e000ff0a7b82 */ /* 0x000e240000000a00 */
[----:B---3--:R-:W-:-:S04]  /*0280*/  FADD R0, R0, R13 ;  /* 0x0000000d00007221 */ /* 0x008fc80000000000 */
[----:B----4-:R-:W-:-:S04]  /*0290*/  FADD R0, R0, R15 ;  /* 0x0000000f00007221 */ /* 0x010fc80000000000 */
[----:B-----5:R-:W-:-:S04]  /*02a0*/  FADD R0, R0, R9 ;  /* 0x0000000900007221 */ /* 0x020fc80000000000 */
[----:B------:R-:W-:-:S04]  /*02b0*/  FADD R0, R0, R3 ;  /* 0x0000000300007221 */ /* 0x000fc80000000000 */
[----:B------:R-:W1:Y:S01]  /*02c0*/  F2F.F64.F32 R4, R0 ;  /* 0x0000000000047310 */ /* 0x000e620000201800 */
[----:B0-----:R-:W-:Y:S01]  /*02d0*/  IMAD.WIDE.U32 R2, R17, 0x4, R10 ;  /* 0x0000000411027825 */ /* 0x001fe200078e000a */
[----:B-1----:R-:W-:-:S10]  /*02e0*/  DMUL R4, R4, UR6 ;  /* 0x0000000604047c28 */ /* 0x002fd40008000000 */
[----:B------:R-:W0:Y:S02]  /*02f0*/  F2F.F32.F64 R5, R4 ;  /* 0x0000000400057310 */ /* 0x000e240000301000 */
[----:B0-----:R-:W-:Y:S01]  /*0300*/  STG.E desc[UR4][R2.64], R5 ;  /* 0x0000000502007986 */ /* 0x001fe2000c101904 */
[----:B------:R-:W-:Y:S05]  /*0310*/  EXIT ;  /* 0x000000000000794d */ /* 0x000fea0003800000 */
.L_x_0:
[----:B------:R-:W-:-:S00]  /*0320*/  BRA `(.L_x_0) ;  /* 0xfffffffc00fc7947 */ /* 0x000fc0000383ffff */
[----:B------:R-:W-:-:S00]  /*0330*/  NOP ;  /* 0x0000000000007918 */ /* 0x000fc00000000000 */
        /* <DEDUP_REMOVED lines=12> */
.L_x_1:


//--------------------- .nv.shared.reserved.0     --------------------------
	.section	.nv.shared.reserved.0,"aw",@nobits
	.weak		__nv_reservedSMEM_offset_0_alias
	.size		__nv_reservedSMEM_offset_0_alias, 0, 64
	.other		__nv_reservedSMEM_offset_0_alias,@"STO_CUDA_RESERVED_SHARED STV_DEFAULT"
__nv_reservedSMEM_offset_0_alias:
	.zero		0
	.zero		64


//--------------------- .nv.constant0._Z5get_aPfS_ --------------------------
	.section	.nv.constant0._Z5get_aPfS_,"a",@progbits
	.sectionflags	@""
	.align	4
.nv.constant0._Z5get_aPfS_:
	.zero		912


//--------------------- SYMBOLS --------------------------

	.type		.nv.reservedSmem.offset0,@object
	.size		.nv.reservedSmem.offset0,0x4
